//
// Generated by NVIDIA NVVM Compiler
//
// Compiler Build ID: CL-36424714
// Cuda compilation tools, release 13.0, V13.0.88
// Based on NVVM 20.0.0
//

.version 9.0
.target sm_100
.address_size 64

	// .globl	_Z10cudaKernelv
.extern .func  (.param .b32 func_retval0) vprintf
(
	.param .b64 vprintf_param_0,
	.param .b64 vprintf_param_1
)
;
.global .align 1 .b8 $str[17] = {71, 80, 85, 32, 115, 97, 121, 115, 32, 104, 101, 108, 108, 111, 33, 10};

.visible .entry _Z10cudaKernelv()
{
	.reg .b32 	%r<3>;
	.reg .b64 	%rd<3>;

	mov.u64 	%rd1, $str;
	cvta.global.u64 	%rd2, %rd1;
	{ // callseq 0, 0
	.param .b64 param0;
	st.param.b64 	[param0], %rd2;
	.param .b64 param1;
	st.param.b64 	[param1], 0;
	.param .b32 retval0;
	call.uni (retval0), 
	vprintf, 
	(
	param0, 
	param1
	);
	ld.param.b32 	%r1, [retval0];
	} // callseq 0
	ret;

}


// ===== COMPILED SASS (sm_100) =====

	.target	sm_100

	.elftype	@"ET_EXEC"


//--------------------- .note.nv.tkinfo           --------------------------
	.section	.note.nv.tkinfo,"",@"SHT_NOTE"
	.sectionflags	@"SHF_NOTE_NV_TKINFO"
	.tkinfo
        /*0018*/ 	.word	0x00000002
        /*0030*/ 	.string	""
        /*0030*/ 	.string	"ptxas"
        /*0030*/ 	.string	"Cuda compilation tools, release 13.0, V13.0.88"
        /*0030*/ 	.string	"Build cuda_13.0.r13.0/compiler.36424714_0"
        /*0030*/ 	.string	"-arch sm_100 -m 64 "



//--------------------- .note.nv.cuinfo           --------------------------
	.section	.note.nv.cuinfo,"",@"SHT_NOTE"
	.sectionflags	@"SHF_NOTE_NV_CUINFO"
        /*0018*/ 	.short	0x0002
        /*001a*/ 	.short	0x0064
        /*001c*/ 	.short	0x0082
	.zero		2


//--------------------- .nv.info                  --------------------------
	.section	.nv.info,"",@"SHT_CUDA_INFO"
	.align	4


	//----- nvinfo : EIATTR_REGCOUNT
	.align		4
        /*0000*/ 	.byte	0x04, 0x2f
        /*0002*/ 	.short	(.L_2 - .L_1)
	.align		4
.L_1:
        /*0004*/ 	.word	index@(_Z10cudaKernelv)
        /*0008*/ 	.word	0x00000018


	//----- nvinfo : EIATTR_FRAME_SIZE
	.align		4
.L_2:
        /*000c*/ 	.byte	0x04, 0x11
        /*000e*/ 	.short	(.L_4 - .L_3)
	.align		4
.L_3:
        /*0010*/ 	.word	index@(_Z10cudaKernelv)
        /*0014*/ 	.word	0x00000000


	//----- nvinfo : EIATTR_MIN_STACK_SIZE
	.align		4
.L_4:
        /*0018*/ 	.byte	0x04, 0x12
        /*001a*/ 	.short	(.L_6 - .L_5)
	.align		4
.L_5:
        /*001c*/ 	.word	index@(_Z10cudaKernelv)
        /*0020*/ 	.word	0x00000000
.L_6:


//--------------------- .nv.compat                --------------------------
	.section	.nv.compat,"",@"SHT_CUDA_COMPAT_INFO"
	.align	4
        /*0000*/ 	.byte	0x02, 0x09, 0x00, 0x00, 0x02, 0x02, 0x01, 0x00, 0x02, 0x05, 0x05, 0x00, 0x03, 0x07, 0x01, 0x01
        /*0010*/ 	.byte	0x02, 0x03, 0x00, 0x00, 0x02, 0x06, 0x01, 0x00, 0x04, 0x0b, 0x08, 0x00, 0x09, 0x00, 0x00, 0x00
        /*0020*/ 	.byte	0x00, 0x00, 0x00, 0x00


//--------------------- .nv.info._Z10cudaKernelv  --------------------------
	.section	.nv.info._Z10cudaKernelv,"",@"SHT_CUDA_INFO"
	.sectionflags	@""
	.align	4


	//----- nvinfo : EIATTR_CUDA_API_VERSION
	.align		4
        /*0000*/ 	.byte	0x04, 0x37
        /*0002*/ 	.short	(.L_8 - .L_7)
.L_7:
        /*0004*/ 	.word	0x00000082


	//----- nvinfo : EIATTR_SPARSE_MMA_MASK
	.align		4
.L_8:
        /*0008*/ 	.byte	0x03, 0x50
        /*000a*/ 	.short	0x0000


	//----- nvinfo : EIATTR_MAXREG_COUNT
	.align		4
        /*000c*/ 	.byte	0x03, 0x1b
        /*000e*/ 	.short	0x00ff


	//----- nvinfo : EIATTR_EXTERNS
	.align		4
        /*0010*/ 	.byte	0x04, 0x0f
        /*0012*/ 	.short	(.L_10 - .L_9)


	//   ....[0]....
	.align		4
.L_9:
        /*0014*/ 	.word	index@(vprintf)


	//----- nvinfo : EIATTR_MERCURY_ISA_VERSION
	.align		4
.L_10:
        /*0018*/ 	.byte	0x03, 0x5f
        /*001a*/ 	.short	0x0101


	//----- nvinfo : EIATTR_VRC_CTA_INIT_COUNT
	.align		4
        /*001c*/ 	.byte	0x02, 0x4a
	.zero		1
	.zero		1


	//----- nvinfo : EIATTR_SYSCALL_OFFSETS
	.align		4
        /*0020*/ 	.byte	0x04, 0x46
        /*0022*/ 	.short	(.L_12 - .L_11)


	//   ....[0]....
.L_11:
        /*0024*/ 	.word	0x00000080


	//----- nvinfo : EIATTR_EXIT_INSTR_OFFSETS
	.align		4
.L_12:
        /*0028*/ 	.byte	0x04, 0x1c
        /*002a*/ 	.short	(.L_14 - .L_13)


	//   ....[0]....
.L_13:
        /*002c*/ 	.word	0x00000090


	//----- nvinfo : EIATTR_SW_WAR
	.align		4
.L_14:
        /*0030*/ 	.byte	0x04, 0x36
        /*0032*/ 	.short	(.L_16 - .L_15)
.L_15:
        /*0034*/ 	.word	0x00000008
.L_16:


//--------------------- .nv.callgraph             --------------------------
	.section	.nv.callgraph,"",@"SHT_CUDA_CALLGRAPH"
	.align	4
	.sectionentsize	8
	.align		4
        /*0000*/ 	.word	0x00000000
	.align		4
        /*0004*/ 	.word	0xffffffff
	.align		4
        /*0008*/ 	.word	index@(_Z10cudaKernelv)
	.align		4
        /*000c*/ 	.word	index@(vprintf)
	.align		4
        /*0010*/ 	.word	0x00000000
	.align		4
        /*0014*/ 	.word	0xfffffffe
	.align		4
        /*0018*/ 	.word	0x00000000
	.align		4
        /*001c*/ 	.word	0xfffffffd
	.align		4
        /*0020*/ 	.word	0x00000000
	.align		4
        /*0024*/ 	.word	0xfffffffc


//--------------------- .nv.constant4             --------------------------
	.section	.nv.constant4,"a",@progbits
	.align	8
	.align		8
.nv.constant4:
        /*0000*/ 	.dword	vprintf
	.align		8
        /*0008*/ 	.dword	$str


//--------------------- .text._Z10cudaKernelv     --------------------------
	.section	.text._Z10cudaKernelv,"ax",@progbits
	.align	128
        .global         _Z10cudaKernelv
        .type           _Z10cudaKernelv,@function
        .size           _Z10cudaKernelv,(.L_x_2 - _Z10cudaKernelv)
        .other          _Z10cudaKernelv,@"STO_CUDA_ENTRY STV_DEFAULT"
_Z10cudaKernelv:
.text._Z10cudaKernelv:
[----:B------:R-:W0:Y:S01]  /*0000*/  LDC R1, c[0x0][0x37c] ;  /* 0x0000df00ff017b82 */ /* 0x000e220000000800 */
[----:B------:R-:W-:Y:S01]  /*0010*/  MOV R0, 0x0 ;  /* 0x0000000000007802 */ /* 0x000fe20000000f00 */
[----:B------:R-:W1:Y:S01]  /*0020*/  LDCU.64 UR4, c[0x4][0x8] ;  /* 0x01000100ff0477ac */ /* 0x000e620008000a00 */
[----:B------:R-:W-:-:S05]  /*0030*/  CS2R R6, SRZ ;  /* 0x0000000000067805 */ /* 0x000fca000001ff00 */
[----:B------:R2:W3:Y:S01]  /*0040*/  LDC.64 R2, c[0x4][R0] ;  /* 0x0100000000027b82 */ /* 0x0004e20000000a00 */
[----:B-1----:R-:W-:Y:S02]  /*0050*/  IMAD.U32 R4, RZ, RZ, UR4 ;  /* 0x00000004ff047e24 */ /* 0x002fe4000f8e00ff */
[----:B--2---:R-:W-:-:S07]  /*0060*/  IMAD.U32 R5, RZ, RZ, UR5 ;  /* 0x00000005ff057e24 */ /* 0x004fce000f8e00ff */
[----:B------:R-:W-:-:S07]  /*0070*/  LEPC R20, `(.L_x_0) ;  /* 0x000000001014794e */ /* 0x000fce0000000000 */
[----:B0--3--:R-:W-:Y:S05]  /*0080*/  CALL.ABS.NOINC R2 ;  /* 0x0000000002007343 */ /* 0x009fea0003c00000 */
.L_x_0:
[----:B------:R-:W-:Y:S05]  /*0090*/  EXIT ;  /* 0x000000000000794d */ /* 0x000fea0003800000 */
.L_x_1:
[----:B------:R-:W-:-:S00]  /*00a0*/  BRA `(.L_x_1) ;  /* 0xfffffffc00fc7947 */ /* 0x000fc0000383ffff */
[----:B------:R-:W-:-:S00]  /*00b0*/  NOP ;  /* 0x0000000000007918 */ /* 0x000fc00000000000 */
        /* <DEDUP_REMOVED lines=12> */
.L_x_2:


//--------------------- .nv.global.init           --------------------------
	.section	.nv.global.init,"aw",@progbits
.nv.global.init:
	.type		$str,@object
	.size		$str,(.L_0 - $str)
$str:
        /*0000*/ 	.byte	0x47, 0x50, 0x55, 0x20, 0x73, 0x61, 0x79, 0x73, 0x20, 0x68, 0x65, 0x6c, 0x6c, 0x6f, 0x21, 0x0a
        /*0010*/ 	.byte	0x00
.L_0:


//--------------------- .nv.shared.reserved.0     --------------------------
	.section	.nv.shared.reserved.0,"aw",@nobits
	.weak		__nv_reservedSMEM_offset_0_alias
	.size		__nv_reservedSMEM_offset_0_alias, 0, 64
	.other		__nv_reservedSMEM_offset_0_alias,@"STO_CUDA_RESERVED_SHARED STV_DEFAULT"
__nv_reservedSMEM_offset_0_alias:
	.zero		0
	.zero		64


//--------------------- .nv.constant0._Z10cudaKernelv --------------------------
	.section	.nv.constant0._Z10cudaKernelv,"a",@progbits
	.sectionflags	@""
	.align	4
.nv.constant0._Z10cudaKernelv:
	.zero		896


//--------------------- SYMBOLS --------------------------

	.type		.nv.reservedSmem.offset0,@object
	.size		.nv.reservedSmem.offset0,0x4
	.type		vprintf,@function
